//
// Generated by NVIDIA NVVM Compiler
//
// Compiler Build ID: CL-36424714
// Cuda compilation tools, release 13.0, V13.0.88
// Based on NVVM 20.0.0
//

.version 9.0
.target sm_100
.address_size 64

	// .globl	_Z14sw_kernel_diagiiiPKhS0_PiS1_S1_

.visible .entry _Z14sw_kernel_diagiiiPKhS0_PiS1_S1_(
	.param .u32 _Z14sw_kernel_diagiiiPKhS0_PiS1_S1__param_0,
	.param .u32 _Z14sw_kernel_diagiiiPKhS0_PiS1_S1__param_1,
	.param .u32 _Z14sw_kernel_diagiiiPKhS0_PiS1_S1__param_2,
	.param .u64 .ptr .align 1 _Z14sw_kernel_diagiiiPKhS0_PiS1_S1__param_3,
	.param .u64 .ptr .align 1 _Z14sw_kernel_diagiiiPKhS0_PiS1_S1__param_4,
	.param .u64 .ptr .align 1 _Z14sw_kernel_diagiiiPKhS0_PiS1_S1__param_5,
	.param .u64 .ptr .align 1 _Z14sw_kernel_diagiiiPKhS0_PiS1_S1__param_6,
	.param .u64 .ptr .align 1 _Z14sw_kernel_diagiiiPKhS0_PiS1_S1__param_7
)
{
	.reg .pred 	%p<3>;
	.reg .b16 	%rs<5>;
	.reg .b32 	%r<33>;
	.reg .b64 	%rd<28>;

	ld.param.u32 	%r3, [_Z14sw_kernel_diagiiiPKhS0_PiS1_S1__param_0];
	ld.param.u32 	%r4, [_Z14sw_kernel_diagiiiPKhS0_PiS1_S1__param_1];
	ld.param.u32 	%r5, [_Z14sw_kernel_diagiiiPKhS0_PiS1_S1__param_2];
	ld.param.u64 	%rd2, [_Z14sw_kernel_diagiiiPKhS0_PiS1_S1__param_4];
	ld.param.u64 	%rd3, [_Z14sw_kernel_diagiiiPKhS0_PiS1_S1__param_5];
	ld.param.u64 	%rd4, [_Z14sw_kernel_diagiiiPKhS0_PiS1_S1__param_6];
	ld.param.u64 	%rd5, [_Z14sw_kernel_diagiiiPKhS0_PiS1_S1__param_7];
	mov.u32 	%r6, %ctaid.x;
	mov.u32 	%r7, %ntid.x;
	mov.u32 	%r8, %tid.x;
	mad.lo.s32 	%r1, %r6, %r7, %r8;
	sub.s32 	%r9, %r3, %r4;
	max.s32 	%r2, %r9, 1;
	add.s32 	%r10, %r3, -1;
	min.s32 	%r11, %r10, %r5;
	sub.s32 	%r12, %r11, %r2;
	setp.gt.s32 	%p1, %r1, %r12;
	@%p1 bra 	$L__BB0_2;
	ld.param.u64 	%rd27, [_Z14sw_kernel_diagiiiPKhS0_PiS1_S1__param_3];
	cvta.to.global.u64 	%rd6, %rd3;
	cvta.to.global.u64 	%rd7, %rd4;
	cvta.to.global.u64 	%rd8, %rd5;
	cvta.to.global.u64 	%rd9, %rd27;
	cvta.to.global.u64 	%rd10, %rd2;
	add.s32 	%r13, %r2, %r1;
	sub.s32 	%r14, %r3, %r13;
	mad.lo.s32 	%r15, %r13, %r4, %r13;
	add.s32 	%r16, %r15, %r14;
	not.b32 	%r17, %r4;
	add.s32 	%r18, %r16, %r17;
	cvt.s64.s32 	%rd11, %r15;
	cvt.s64.s32 	%rd12, %r14;
	add.s64 	%rd13, %rd12, %rd11;
	shl.b64 	%rd14, %rd13, 2;
	add.s64 	%rd15, %rd6, %rd14;
	ld.global.u32 	%r19, [%rd15+-4];
	add.s64 	%rd16, %rd7, %rd14;
	ld.global.u32 	%r20, [%rd16+-4];
	max.s32 	%r21, %r19, %r20;
	add.s32 	%r22, %r21, -1;
	mul.wide.s32 	%rd17, %r18, 4;
	add.s64 	%rd18, %rd6, %rd17;
	ld.global.u32 	%r23, [%rd18];
	add.s64 	%rd19, %rd8, %rd17;
	ld.global.u32 	%r24, [%rd19];
	max.s32 	%r25, %r23, %r24;
	add.s32 	%r26, %r25, -1;
	ld.global.u32 	%r27, [%rd18+-4];
	add.s64 	%rd20, %rd9, %rd12;
	ld.global.nc.u8 	%rs1, [%rd20+-1];
	cvt.u16.u8 	%rs2, %rs1;
	cvt.s64.s32 	%rd21, %r13;
	add.s64 	%rd22, %rd10, %rd21;
	ld.global.nc.u8 	%rs3, [%rd22+-1];
	cvt.u16.u8 	%rs4, %rs3;
	setp.eq.s16 	%p2, %rs2, %rs4;
	selp.b32 	%r28, 1, -1, %p2;
	add.s32 	%r29, %r28, %r27;
	max.s32 	%r30, %r22, %r26;
	max.s32 	%r31, %r29, %r30;
	max.s32 	%r32, %r31, 0;
	mul.wide.s32 	%rd23, %r16, 4;
	add.s64 	%rd24, %rd7, %rd23;
	st.global.u32 	[%rd24], %r22;
	add.s64 	%rd25, %rd8, %rd23;
	st.global.u32 	[%rd25], %r26;
	add.s64 	%rd26, %rd6, %rd23;
	st.global.u32 	[%rd26], %r32;
$L__BB0_2:
	ret;

}


// ===== COMPILED SASS (sm_100) =====

	.target	sm_100

	.elftype	@"ET_EXEC"


//--------------------- .note.nv.tkinfo           --------------------------
	.section	.note.nv.tkinfo,"",@"SHT_NOTE"
	.sectionflags	@"SHF_NOTE_NV_TKINFO"
	.tkinfo
        /*0018*/ 	.word	0x00000002
        /*0030*/ 	.string	""
        /*0030*/ 	.string	"ptxas"
        /*0030*/ 	.string	"Cuda compilation tools, release 13.0, V13.0.88"
        /*0030*/ 	.string	"Build cuda_13.0.r13.0/compiler.36424714_0"
        /*0030*/ 	.string	"-arch sm_100 -m 64 "



//--------------------- .note.nv.cuinfo           --------------------------
	.section	.note.nv.cuinfo,"",@"SHT_NOTE"
	.sectionflags	@"SHF_NOTE_NV_CUINFO"
        /*0018*/ 	.short	0x0002
        /*001a*/ 	.short	0x0064
        /*001c*/ 	.short	0x0082
	.zero		2


//--------------------- .nv.info                  --------------------------
	.section	.nv.info,"",@"SHT_CUDA_INFO"
	.align	4


	//----- nvinfo : EIATTR_REGCOUNT
	.align		4
        /*0000*/ 	.byte	0x04, 0x2f
        /*0002*/ 	.short	(.L_1 - .L_0)
	.align		4
.L_0:
        /*0004*/ 	.word	index@(_Z14sw_kernel_diagiiiPKhS0_PiS1_S1_)
        /*0008*/ 	.word	0x00000018


	//----- nvinfo : EIATTR_FRAME_SIZE
	.align		4
.L_1:
        /*000c*/ 	.byte	0x04, 0x11
        /*000e*/ 	.short	(.L_3 - .L_2)
	.align		4
.L_2:
        /*0010*/ 	.word	index@(_Z14sw_kernel_diagiiiPKhS0_PiS1_S1_)
        /*0014*/ 	.word	0x00000000


	//----- nvinfo : EIATTR_MIN_STACK_SIZE
	.align		4
.L_3:
        /*0018*/ 	.byte	0x04, 0x12
        /*001a*/ 	.short	(.L_5 - .L_4)
	.align		4
.L_4:
        /*001c*/ 	.word	index@(_Z14sw_kernel_diagiiiPKhS0_PiS1_S1_)
        /*0020*/ 	.word	0x00000000
.L_5:


//--------------------- .nv.compat                --------------------------
	.section	.nv.compat,"",@"SHT_CUDA_COMPAT_INFO"
	.align	4
        /*0000*/ 	.byte	0x02, 0x09, 0x00, 0x00, 0x02, 0x02, 0x01, 0x00, 0x02, 0x05, 0x05, 0x00, 0x03, 0x07, 0x01, 0x01
        /*0010*/ 	.byte	0x02, 0x03, 0x00, 0x00, 0x02, 0x06, 0x01, 0x00, 0x04, 0x0b, 0x08, 0x00, 0x09, 0x00, 0x00, 0x00
        /*0020*/ 	.byte	0x00, 0x00, 0x00, 0x00


//--------------------- .nv.info._Z14sw_kernel_diagiiiPKhS0_PiS1_S1_ --------------------------
	.section	.nv.info._Z14sw_kernel_diagiiiPKhS0_PiS1_S1_,"",@"SHT_CUDA_INFO"
	.sectionflags	@""
	.align	4


	//----- nvinfo : EIATTR_CUDA_API_VERSION
	.align		4
        /*0000*/ 	.byte	0x04, 0x37
        /*0002*/ 	.short	(.L_7 - .L_6)
.L_6:
        /*0004*/ 	.word	0x00000082


	//----- nvinfo : EIATTR_KPARAM_INFO
	.align		4
.L_7:
        /*0008*/ 	.byte	0x04, 0x17
        /*000a*/ 	.short	(.L_9 - .L_8)
.L_8:
        /*000c*/ 	.word	0x00000000
        /*0010*/ 	.short	0x0007
        /*0012*/ 	.short	0x0030
        /*0014*/ 	.byte	0x00, 0xf5, 0x21, 0x00


	//----- nvinfo : EIATTR_KPARAM_INFO
	.align		4
.L_9:
        /*0018*/ 	.byte	0x04, 0x17
        /*001a*/ 	.short	(.L_11 - .L_10)
.L_10:
        /*001c*/ 	.word	0x00000000
        /*0020*/ 	.short	0x0006
        /*0022*/ 	.short	0x0028
        /*0024*/ 	.byte	0x00, 0xf5, 0x21, 0x00


	//----- nvinfo : EIATTR_KPARAM_INFO
	.align		4
.L_11:
        /*0028*/ 	.byte	0x04, 0x17
        /*002a*/ 	.short	(.L_13 - .L_12)
.L_12:
        /*002c*/ 	.word	0x00000000
        /*0030*/ 	.short	0x0005
        /*0032*/ 	.short	0x0020
        /*0034*/ 	.byte	0x00, 0xf5, 0x21, 0x00


	//----- nvinfo : EIATTR_KPARAM_INFO
	.align		4
.L_13:
        /*0038*/ 	.byte	0x04, 0x17
        /*003a*/ 	.short	(.L_15 - .L_14)
.L_14:
        /*003c*/ 	.word	0x00000000
        /*0040*/ 	.short	0x0004
        /*0042*/ 	.short	0x0018
        /*0044*/ 	.byte	0x00, 0xf5, 0x21, 0x00


	//----- nvinfo : EIATTR_KPARAM_INFO
	.align		4
.L_15:
        /*0048*/ 	.byte	0x04, 0x17
        /*004a*/ 	.short	(.L_17 - .L_16)
.L_16:
        /*004c*/ 	.word	0x00000000
        /*0050*/ 	.short	0x0003
        /*0052*/ 	.short	0x0010
        /*0054*/ 	.byte	0x00, 0xf5, 0x21, 0x00


	//----- nvinfo : EIATTR_KPARAM_INFO
	.align		4
.L_17:
        /*0058*/ 	.byte	0x04, 0x17
        /*005a*/ 	.short	(.L_19 - .L_18)
.L_18:
        /*005c*/ 	.word	0x00000000
        /*0060*/ 	.short	0x0002
        /*0062*/ 	.short	0x0008
        /*0064*/ 	.byte	0x00, 0xf0, 0x11, 0x00


	//----- nvinfo : EIATTR_KPARAM_INFO
	.align		4
.L_19:
        /*0068*/ 	.byte	0x04, 0x17
        /*006a*/ 	.short	(.L_21 - .L_20)
.L_20:
        /*006c*/ 	.word	0x00000000
        /*0070*/ 	.short	0x0001
        /*0072*/ 	.short	0x0004
        /*0074*/ 	.byte	0x00, 0xf0, 0x11, 0x00


	//----- nvinfo : EIATTR_KPARAM_INFO
	.align		4
.L_21:
        /*0078*/ 	.byte	0x04, 0x17
        /*007a*/ 	.short	(.L_23 - .L_22)
.L_22:
        /*007c*/ 	.word	0x00000000
        /*0080*/ 	.short	0x0000
        /*0082*/ 	.short	0x0000
        /*0084*/ 	.byte	0x00, 0xf0, 0x11, 0x00


	//----- nvinfo : EIATTR_SPARSE_MMA_MASK
	.align		4
.L_23:
        /*0088*/ 	.byte	0x03, 0x50
        /*008a*/ 	.short	0x0000


	//----- nvinfo : EIATTR_MAXREG_COUNT
	.align		4
        /*008c*/ 	.byte	0x03, 0x1b
        /*008e*/ 	.short	0x00ff


	//----- nvinfo : EIATTR_MERCURY_ISA_VERSION
	.align		4
        /*0090*/ 	.byte	0x03, 0x5f
        /*0092*/ 	.short	0x0101


	//----- nvinfo : EIATTR_VRC_CTA_INIT_COUNT
	.align		4
        /*0094*/ 	.byte	0x02, 0x4a
	.zero		1
	.zero		1


	//----- nvinfo : EIATTR_EXIT_INSTR_OFFSETS
	.align		4
        /*0098*/ 	.byte	0x04, 0x1c
        /*009a*/ 	.short	(.L_25 - .L_24)


	//   ....[0]....
.L_24:
        /*009c*/ 	.word	0x000000b0


	//   ....[1]....
        /*00a0*/ 	.word	0x000003c0


	//----- nvinfo : EIATTR_CBANK_PARAM_SIZE
	.align		4
.L_25:
        /*00a4*/ 	.byte	0x03, 0x19
        /*00a6*/ 	.short	0x0038


	//----- nvinfo : EIATTR_PARAM_CBANK
	.align		4
        /*00a8*/ 	.byte	0x04, 0x0a
        /*00aa*/ 	.short	(.L_27 - .L_26)
	.align		4
.L_26:
        /*00ac*/ 	.word	index@(.nv.constant0._Z14sw_kernel_diagiiiPKhS0_PiS1_S1_)
        /*00b0*/ 	.short	0x0380
        /*00b2*/ 	.short	0x0038


	//----- nvinfo : EIATTR_SW_WAR
	.align		4
.L_27:
        /*00b4*/ 	.byte	0x04, 0x36
        /*00b6*/ 	.short	(.L_29 - .L_28)
.L_28:
        /*00b8*/ 	.word	0x00000008
.L_29:


//--------------------- .nv.callgraph             --------------------------
	.section	.nv.callgraph,"",@"SHT_CUDA_CALLGRAPH"
	.align	4
	.sectionentsize	8
	.align		4
        /*0000*/ 	.word	0x00000000
	.align		4
        /*0004*/ 	.word	0xffffffff
	.align		4
        /*0008*/ 	.word	0x00000000
	.align		4
        /*000c*/ 	.word	0xfffffffe
	.align		4
        /*0010*/ 	.word	0x00000000
	.align		4
        /*0014*/ 	.word	0xfffffffd
	.align		4
        /*0018*/ 	.word	0x00000000
	.align		4
        /*001c*/ 	.word	0xfffffffc


//--------------------- .text._Z14sw_kernel_diagiiiPKhS0_PiS1_S1_ --------------------------
	.section	.text._Z14sw_kernel_diagiiiPKhS0_PiS1_S1_,"ax",@progbits
	.align	128
        .global         _Z14sw_kernel_diagiiiPKhS0_PiS1_S1_
        .type           _Z14sw_kernel_diagiiiPKhS0_PiS1_S1_,@function
        .size           _Z14sw_kernel_diagiiiPKhS0_PiS1_S1_,(.L_x_1 - _Z14sw_kernel_diagiiiPKhS0_PiS1_S1_)
        .other          _Z14sw_kernel_diagiiiPKhS0_PiS1_S1_,@"STO_CUDA_ENTRY STV_DEFAULT"
_Z14sw_kernel_diagiiiPKhS0_PiS1_S1_:
.text._Z14sw_kernel_diagiiiPKhS0_PiS1_S1_:
[----:B------:R-:W-:Y:S01]  /*0000*/  LDC R1, c[0x0][0x37c] ;  /* 0x0000df00ff017b82 */ /* 0x000fe20000000800 */
[----:B------:R-:W0:Y:S07]  /*0010*/  S2R R5, SR_TID.X ;  /* 0x0000000000057919 */ /* 0x000e2e0000002100 */
[----:B------:R-:W1:Y:S08]  /*0020*/  LDC.64 R8, c[0x0][0x380] ;  /* 0x0000e000ff087b82 */ /* 0x000e700000000a00 */
[----:B------:R-:W2:Y:S08]  /*0030*/  LDC R7, c[0x0][0x388] ;  /* 0x0000e200ff077b82 */ /* 0x000eb00000000800 */
[----:B------:R-:W0:Y:S08]  /*0040*/  S2UR UR4, SR_CTAID.X ;  /* 0x00000000000479c3 */ /* 0x000e300000002500 */
[----:B------:R-:W0:Y:S01]  /*0050*/  LDC R0, c[0x0][0x360] ;  /* 0x0000d800ff007b82 */ /* 0x000e220000000800 */
[----:B-1----:R-:W-:-:S02]  /*0060*/  VIADDMNMX R3, R8, -R9, 0x1, !PT ;  /* 0x0000000108037446 */ /* 0x002fc40007800909 */
[----:B--2---:R-:W-:Y:S01]  /*0070*/  VIADDMNMX R2, R8, 0xffffffff, R7, PT ;  /* 0xffffffff08027846 */ /* 0x004fe20003800107 */
[----:B0-----:R-:W-:-:S04]  /*0080*/  IMAD R0, R0, UR4, R5 ;  /* 0x0000000400007c24 */ /* 0x001fc8000f8e0205 */
[----:B------:R-:W-:-:S05]  /*0090*/  IMAD.IADD R5, R2, 0x1, -R3 ;  /* 0x0000000102057824 */ /* 0x000fca00078e0a03 */
[----:B------:R-:W-:-:S13]  /*00a0*/  ISETP.GT.AND P0, PT, R0, R5, PT ;  /* 0x000000050000720c */ /* 0x000fda0003f04270 */
[----:B------:R-:W-:Y:S05]  /*00b0*/  @P0 EXIT ;  /* 0x000000000000094d */ /* 0x000fea0003800000 */
[----:B------:R-:W0:Y:S01]  /*00c0*/  LDCU.128 UR12, c[0x0][0x390] ;  /* 0x00007200ff0c77ac */ /* 0x000e220008000c00 */
[----:B------:R-:W-:Y:S01]  /*00d0*/  IMAD.IADD R0, R0, 0x1, R3 ;  /* 0x0000000100007824 */ /* 0x000fe200078e0203 */
[----:B------:R-:W1:Y:S01]  /*00e0*/  LDC.64 R4, c[0x0][0x3a0] ;  /* 0x0000e800ff047b82 */ /* 0x000e620000000a00 */
[----:B------:R-:W2:Y:S02]  /*00f0*/  LDCU.128 UR8, c[0x0][0x3a0] ;  /* 0x00007400ff0877ac */ /* 0x000ea40008000c00 */
[--C-:B------:R-:W-:Y:S02]  /*0100*/  IMAD.IADD R7, R8, 0x1, -R0.reuse ;  /* 0x0000000108077824 */ /* 0x100fe400078e0a00 */
[----:B------:R-:W-:Y:S01]  /*0110*/  IMAD R6, R0, R9, R0 ;  /* 0x0000000900067224 */ /* 0x000fe200078e0200 */
[----:B------:R-:W3:Y:S02]  /*0120*/  LDCU.64 UR4, c[0x0][0x358] ;  /* 0x00006b00ff0477ac */ /* 0x000ee40008000a00 */
[----:B------:R-:W4:Y:S01]  /*0130*/  LDC.64 R2, c[0x0][0x3b0] ;  /* 0x0000ec00ff027b82 */ /* 0x000f220000000a00 */
[----:B------:R-:W-:-:S02]  /*0140*/  SHF.R.S32.HI R11, RZ, 0x1f, R7 ;  /* 0x0000001fff0b7819 */ /* 0x000fc40000011407 */
[----:B------:R-:W-:-:S04]  /*0150*/  IADD3 R12, P0, PT, R7, R6, RZ ;  /* 0x00000006070c7210 */ /* 0x000fc80007f1e0ff */
[----:B------:R-:W-:Y:S02]  /*0160*/  LEA.HI.X.SX32 R13, R6, R11, 0x1, P0 ;  /* 0x0000000b060d7211 */ /* 0x000fe400000f0eff */
[C---:B0-----:R-:W-:Y:S02]  /*0170*/  IADD3 R14, P2, PT, R0.reuse, UR14, RZ ;  /* 0x0000000e000e7c10 */ /* 0x041fe4000ff5e0ff */
[C---:B------:R-:W-:Y:S01]  /*0180*/  IADD3 R10, P1, PT, R7.reuse, UR12, RZ ;  /* 0x0000000c070a7c10 */ /* 0x040fe2000ff3e0ff */
[----:B------:R-:W-:Y:S01]  /*0190*/  IMAD.IADD R7, R7, 0x1, R6 ;  /* 0x0000000107077824 */ /* 0x000fe200078e0206 */
[----:B------:R-:W-:Y:S02]  /*01a0*/  LEA.HI.X.SX32 R15, R0, UR15, 0x1, P2 ;  /* 0x0000000f000f7c11 */ /* 0x000fe400090f0eff */
[----:B------:R-:W-:Y:S02]  /*01b0*/  LOP3.LUT R0, RZ, R9, RZ, 0x33, !PT ;  /* 0x00000009ff007212 */ /* 0x000fe400078e33ff */
[C---:B------:R-:W-:Y:S01]  /*01c0*/  SHF.L.U64.HI R6, R12.reuse, 0x2, R13 ;  /* 0x000000020c067819 */ /* 0x040fe2000001020d */
[----:B------:R-:W-:Y:S01]  /*01d0*/  IMAD.SHL.U32 R12, R12, 0x4, RZ ;  /* 0x000000040c0c7824 */ /* 0x000fe200078e00ff */
[----:B------:R-:W-:Y:S01]  /*01e0*/  IADD3.X R11, PT, PT, R11, UR13, RZ, P1, !PT ;  /* 0x0000000d0b0b7c10 */ /* 0x000fe20008ffe4ff */
[----:B------:R-:W-:Y:S01]  /*01f0*/  IMAD.IADD R19, R7, 0x1, R0 ;  /* 0x0000000107137824 */ /* 0x000fe200078e0200 */
[----:B---3--:R-:W3:Y:S01]  /*0200*/  LDG.E.U8.CONSTANT R15, desc[UR4][R14.64+-0x1] ;  /* 0xffffff040e0f7981 */ /* 0x008ee2000c1e9100 */
[----:B------:R-:W0:Y:S01]  /*0210*/  LDC.64 R8, c[0x0][0x3a8] ;  /* 0x0000ea00ff087b82 */ /* 0x000e220000000a00 */
[----:B--2---:R-:W-:-:S02]  /*0220*/  IADD3 R20, P0, PT, R12, UR8, RZ ;  /* 0x000000080c147c10 */ /* 0x004fc4000ff1e0ff */
[----:B------:R-:W-:Y:S01]  /*0230*/  IADD3 R12, P1, PT, R12, UR10, RZ ;  /* 0x0000000a0c0c7c10 */ /* 0x000fe2000ff3e0ff */
[----:B------:R-:W3:Y:S01]  /*0240*/  LDG.E.U8.CONSTANT R10, desc[UR4][R10.64+-0x1] ;  /* 0xffffff040a0a7981 */ /* 0x000ee2000c1e9100 */
[C---:B-1----:R-:W-:Y:S01]  /*0250*/  IMAD.WIDE R16, R19.reuse, 0x4, R4 ;  /* 0x0000000413107825 */ /* 0x042fe200078e0204 */
[C---:B------:R-:W-:Y:S02]  /*0260*/  IADD3.X R21, PT, PT, R6.reuse, UR9, RZ, P0, !PT ;  /* 0x0000000906157c10 */ /* 0x040fe400087fe4ff */
[----:B------:R-:W-:Y:S01]  /*0270*/  IADD3.X R13, PT, PT, R6, UR11, RZ, P1, !PT ;  /* 0x0000000b060d7c10 */ /* 0x000fe20008ffe4ff */
[----:B----4-:R-:W-:Y:S01]  /*0280*/  IMAD.WIDE R18, R19, 0x4, R2 ;  /* 0x0000000413127825 */ /* 0x010fe200078e0202 */
[----:B------:R-:W2:Y:S04]  /*0290*/  LDG.E R0, desc[UR4][R16.64] ;  /* 0x0000000410007981 */ /* 0x000ea8000c1e1900 */
[----:B------:R-:W4:Y:S04]  /*02a0*/  LDG.E R20, desc[UR4][R20.64+-0x4] ;  /* 0xfffffc0414147981 */ /* 0x000f28000c1e1900 */
[----:B------:R-:W2:Y:S04]  /*02b0*/  LDG.E R19, desc[UR4][R18.64] ;  /* 0x0000000412137981 */ /* 0x000ea8000c1e1900 */
[----:B------:R-:W4:Y:S04]  /*02c0*/  LDG.E R13, desc[UR4][R12.64+-0x4] ;  /* 0xfffffc040c0d7981 */ /* 0x000f28000c1e1900 */
[----:B------:R-:W5:Y:S01]  /*02d0*/  LDG.E R14, desc[UR4][R16.64+-0x4] ;  /* 0xfffffc04100e7981 */ /* 0x000f62000c1e1900 */
[----:B0-----:R-:W-:-:S04]  /*02e0*/  IMAD.WIDE R8, R7, 0x4, R8 ;  /* 0x0000000407087825 */ /* 0x001fc800078e0208 */
[----:B------:R-:W-:-:S04]  /*02f0*/  IMAD.WIDE R4, R7, 0x4, R4 ;  /* 0x0000000407047825 */ /* 0x000fc800078e0204 */
[----:B------:R-:W-:Y:S01]  /*0300*/  IMAD.WIDE R2, R7, 0x4, R2 ;  /* 0x0000000407027825 */ /* 0x000fe200078e0202 */
[----:B---3--:R-:W-:Y:S02]  /*0310*/  ISETP.NE.AND P0, PT, R10, R15, PT ;  /* 0x0000000f0a00720c */ /* 0x008fe40003f05270 */
[----:B--2---:R-:W-:Y:S02]  /*0320*/  VIMNMX R6, PT, PT, R0, R19, !PT ;  /* 0x0000001300067248 */ /* 0x004fe40007fe0100 */
[----:B----4-:R-:W-:-:S03]  /*0330*/  VIMNMX R0, PT, PT, R20, R13, !PT ;  /* 0x0000000d14007248 */ /* 0x010fc60007fe0100 */
[----:B------:R-:W-:Y:S02]  /*0340*/  VIADD R6, R6, 0xffffffff ;  /* 0xffffffff06067836 */ /* 0x000fe40000000000 */
[----:B-----5:R-:W-:-:S04]  /*0350*/  VIADD R10, R14, 0x1 ;  /* 0x000000010e0a7836 */ /* 0x020fc80000000000 */
[----:B------:R-:W-:Y:S02]  /*0360*/  @P0 VIADD R10, R14, 0xffffffff ;  /* 0xffffffff0e0a0836 */ /* 0x000fe40000000000 */
[----:B------:R-:W-:-:S05]  /*0370*/  VIADD R11, R0, 0xffffffff ;  /* 0xffffffff000b7836 */ /* 0x000fca0000000000 */
[----:B------:R-:W-:Y:S01]  /*0380*/  VIMNMX3.RELU R7, R11, R6, R10, !PT ;  /* 0x000000060b07720f */ /* 0x000fe2000780110a */
[----:B------:R-:W-:Y:S04]  /*0390*/  STG.E desc[UR4][R8.64], R11 ;  /* 0x0000000b08007986 */ /* 0x000fe8000c101904 */
[----:B------:R-:W-:Y:S04]  /*03a0*/  STG.E desc[UR4][R2.64], R6 ;  /* 0x0000000602007986 */ /* 0x000fe8000c101904 */
[----:B------:R-:W-:Y:S01]  /*03b0*/  STG.E desc[UR4][R4.64], R7 ;  /* 0x0000000704007986 */ /* 0x000fe2000c101904 */
[----:B------:R-:W-:Y:S05]  /*03c0*/  EXIT ;  /* 0x000000000000794d */ /* 0x000fea0003800000 */
.L_x_0:
[----:B------:R-:W-:-:S00]  /*03d0*/  BRA `(.L_x_0) ;  /* 0xfffffffc00fc7947 */ /* 0x000fc0000383ffff */
[----:B------:R-:W-:-:S00]  /*03e0*/  NOP ;  /* 0x0000000000007918 */ /* 0x000fc00000000000 */
        /* <DEDUP_REMOVED lines=9> */
.L_x_1:


//--------------------- .nv.shared.reserved.0     --------------------------
	.section	.nv.shared.reserved.0,"aw",@nobits
	.weak		__nv_reservedSMEM_offset_0_alias
	.size		__nv_reservedSMEM_offset_0_alias, 0, 64
	.other		__nv_reservedSMEM_offset_0_alias,@"STO_CUDA_RESERVED_SHARED STV_DEFAULT"
__nv_reservedSMEM_offset_0_alias:
	.zero		0
	.zero		64


//--------------------- .nv.constant0._Z14sw_kernel_diagiiiPKhS0_PiS1_S1_ --------------------------
	.section	.nv.constant0._Z14sw_kernel_diagiiiPKhS0_PiS1_S1_,"a",@progbits
	.sectionflags	@""
	.align	4
.nv.constant0._Z14sw_kernel_diagiiiPKhS0_PiS1_S1_:
	.zero		952


//--------------------- SYMBOLS --------------------------

	.type		.nv.reservedSmem.offset0,@object
	.size		.nv.reservedSmem.offset0,0x4
